//
// Generated by NVIDIA NVVM Compiler
//
// Compiler Build ID: CL-33281558
// Cuda compilation tools, release 12.3, V12.3.52
// Based on NVVM 7.0.1
//

.version 8.3
.target sm_89
.address_size 64

	// .globl	_Z10add_simplePfS_S_

.visible .entry _Z10add_simplePfS_S_(
	.param .u64 _Z10add_simplePfS_S__param_0,
	.param .u64 _Z10add_simplePfS_S__param_1,
	.param .u64 _Z10add_simplePfS_S__param_2
)
{
	.reg .f32 	%f<4>;
	.reg .b32 	%r<2>;
	.reg .b64 	%rd<11>;


	ld.param.u64 	%rd1, [_Z10add_simplePfS_S__param_0];
	ld.param.u64 	%rd2, [_Z10add_simplePfS_S__param_1];
	ld.param.u64 	%rd3, [_Z10add_simplePfS_S__param_2];
	cvta.to.global.u64 	%rd4, %rd3;
	cvta.to.global.u64 	%rd5, %rd2;
	cvta.to.global.u64 	%rd6, %rd1;
	mov.u32 	%r1, %tid.x;
	mul.wide.u32 	%rd7, %r1, 4;
	add.s64 	%rd8, %rd6, %rd7;
	ld.global.f32 	%f1, [%rd8];
	add.s64 	%rd9, %rd5, %rd7;
	ld.global.f32 	%f2, [%rd9];
	add.f32 	%f3, %f1, %f2;
	add.s64 	%rd10, %rd4, %rd7;
	st.global.f32 	[%rd10], %f3;
	ret;

}



// ===== COMPILED SASS (sm_100) =====

	.target	sm_100

	.elftype	@"ET_EXEC"


//--------------------- .note.nv.tkinfo           --------------------------
	.section	.note.nv.tkinfo,"",@"SHT_NOTE"
	.sectionflags	@"SHF_NOTE_NV_TKINFO"
	.tkinfo
        /*0018*/ 	.word	0x00000002
        /*0030*/ 	.string	""
        /*0030*/ 	.string	"ptxas"
        /*0030*/ 	.string	"Cuda compilation tools, release 13.0, V13.0.88"
        /*0030*/ 	.string	"Build cuda_13.0.r13.0/compiler.36424714_0"
        /*0030*/ 	.string	"-arch sm_100 "



//--------------------- .note.nv.cuinfo           --------------------------
	.section	.note.nv.cuinfo,"",@"SHT_NOTE"
	.sectionflags	@"SHF_NOTE_NV_CUINFO"
        /*0018*/ 	.short	0x0002
        /*001a*/ 	.short	0x0059
        /*001c*/ 	.short	0x0082
	.zero		2


//--------------------- .nv.info                  --------------------------
	.section	.nv.info,"",@"SHT_CUDA_INFO"
	.align	4


	//----- nvinfo : EIATTR_REGCOUNT
	.align		4
        /*0000*/ 	.byte	0x04, 0x2f
        /*0002*/ 	.short	(.L_1 - .L_0)
	.align		4
.L_0:
        /*0004*/ 	.word	index@(_Z10add_simplePfS_S_)
        /*0008*/ 	.word	0x0000000c


	//----- nvinfo : EIATTR_FRAME_SIZE
	.align		4
.L_1:
        /*000c*/ 	.byte	0x04, 0x11
        /*000e*/ 	.short	(.L_3 - .L_2)
	.align		4
.L_2:
        /*0010*/ 	.word	index@(_Z10add_simplePfS_S_)
        /*0014*/ 	.word	0x00000000


	//----- nvinfo : EIATTR_MIN_STACK_SIZE
	.align		4
.L_3:
        /*0018*/ 	.byte	0x04, 0x12
        /*001a*/ 	.short	(.L_5 - .L_4)
	.align		4
.L_4:
        /*001c*/ 	.word	index@(_Z10add_simplePfS_S_)
        /*0020*/ 	.word	0x00000000
.L_5:


//--------------------- .nv.compat                --------------------------
	.section	.nv.compat,"",@"SHT_CUDA_COMPAT_INFO"
	.align	4
        /*0000*/ 	.byte	0x02, 0x09, 0x00, 0x00, 0x02, 0x02, 0x01, 0x00, 0x02, 0x05, 0x05, 0x00, 0x03, 0x07, 0x01, 0x01
        /*0010*/ 	.byte	0x02, 0x03, 0x00, 0x00, 0x02, 0x06, 0x01, 0x00, 0x04, 0x0b, 0x08, 0x00, 0x09, 0x00, 0x00, 0x00
        /*0020*/ 	.byte	0x00, 0x00, 0x00, 0x00


//--------------------- .nv.info._Z10add_simplePfS_S_ --------------------------
	.section	.nv.info._Z10add_simplePfS_S_,"",@"SHT_CUDA_INFO"
	.sectionflags	@""
	.align	4


	//----- nvinfo : EIATTR_CUDA_API_VERSION
	.align		4
        /*0000*/ 	.byte	0x04, 0x37
        /*0002*/ 	.short	(.L_7 - .L_6)
.L_6:
        /*0004*/ 	.word	0x00000082


	//----- nvinfo : EIATTR_KPARAM_INFO
	.align		4
.L_7:
        /*0008*/ 	.byte	0x04, 0x17
        /*000a*/ 	.short	(.L_9 - .L_8)
.L_8:
        /*000c*/ 	.word	0x00000000
        /*0010*/ 	.short	0x0002
        /*0012*/ 	.short	0x0010
        /*0014*/ 	.byte	0x00, 0xf0, 0x21, 0x00


	//----- nvinfo : EIATTR_KPARAM_INFO
	.align		4
.L_9:
        /*0018*/ 	.byte	0x04, 0x17
        /*001a*/ 	.short	(.L_11 - .L_10)
.L_10:
        /*001c*/ 	.word	0x00000000
        /*0020*/ 	.short	0x0001
        /*0022*/ 	.short	0x0008
        /*0024*/ 	.byte	0x00, 0xf0, 0x21, 0x00


	//----- nvinfo : EIATTR_KPARAM_INFO
	.align		4
.L_11:
        /*0028*/ 	.byte	0x04, 0x17
        /*002a*/ 	.short	(.L_13 - .L_12)
.L_12:
        /*002c*/ 	.word	0x00000000
        /*0030*/ 	.short	0x0000
        /*0032*/ 	.short	0x0000
        /*0034*/ 	.byte	0x00, 0xf0, 0x21, 0x00


	//----- nvinfo : EIATTR_SPARSE_MMA_MASK
	.align		4
.L_13:
        /*0038*/ 	.byte	0x03, 0x50
        /*003a*/ 	.short	0x0000


	//----- nvinfo : EIATTR_MAXREG_COUNT
	.align		4
        /*003c*/ 	.byte	0x03, 0x1b
        /*003e*/ 	.short	0x00ff


	//----- nvinfo : EIATTR_MERCURY_ISA_VERSION
	.align		4
        /*0040*/ 	.byte	0x03, 0x5f
        /*0042*/ 	.short	0x0101


	//----- nvinfo : EIATTR_VRC_CTA_INIT_COUNT
	.align		4
        /*0044*/ 	.byte	0x02, 0x4a
	.zero		1
	.zero		1


	//----- nvinfo : EIATTR_EXIT_INSTR_OFFSETS
	.align		4
        /*0048*/ 	.byte	0x04, 0x1c
        /*004a*/ 	.short	(.L_15 - .L_14)


	//   ....[0]....
.L_14:
        /*004c*/ 	.word	0x000000d0


	//----- nvinfo : EIATTR_CBANK_PARAM_SIZE
	.align		4
.L_15:
        /*0050*/ 	.byte	0x03, 0x19
        /*0052*/ 	.short	0x0018


	//----- nvinfo : EIATTR_PARAM_CBANK
	.align		4
        /*0054*/ 	.byte	0x04, 0x0a
        /*0056*/ 	.short	(.L_17 - .L_16)
	.align		4
.L_16:
        /*0058*/ 	.word	index@(.nv.constant0._Z10add_simplePfS_S_)
        /*005c*/ 	.short	0x0380
        /*005e*/ 	.short	0x0018


	//----- nvinfo : EIATTR_SW_WAR
	.align		4
.L_17:
        /*0060*/ 	.byte	0x04, 0x36
        /*0062*/ 	.short	(.L_19 - .L_18)
.L_18:
        /*0064*/ 	.word	0x00000008
.L_19:


//--------------------- .nv.callgraph             --------------------------
	.section	.nv.callgraph,"",@"SHT_CUDA_CALLGRAPH"
	.align	4
	.sectionentsize	8
	.align		4
        /*0000*/ 	.word	0x00000000
	.align		4
        /*0004*/ 	.word	0xffffffff
	.align		4
        /*0008*/ 	.word	0x00000000
	.align		4
        /*000c*/ 	.word	0xfffffffe
	.align		4
        /*0010*/ 	.word	0x00000000
	.align		4
        /*0014*/ 	.word	0xfffffffd
	.align		4
        /*0018*/ 	.word	0x00000000
	.align		4
        /*001c*/ 	.word	0xfffffffc


//--------------------- .text._Z10add_simplePfS_S_ --------------------------
	.section	.text._Z10add_simplePfS_S_,"ax",@progbits
	.align	128
        .global         _Z10add_simplePfS_S_
        .type           _Z10add_simplePfS_S_,@function
        .size           _Z10add_simplePfS_S_,(.L_x_1 - _Z10add_simplePfS_S_)
        .other          _Z10add_simplePfS_S_,@"STO_CUDA_ENTRY STV_DEFAULT"
_Z10add_simplePfS_S_:
.text._Z10add_simplePfS_S_:
[----:B------:R-:W-:Y:S01]  /*0000*/  LDC R1, c[0x0][0x37c] ;  /* 0x0000df00ff017b82 */ /* 0x000fe20000000800 */
[----:B------:R-:W0:Y:S07]  /*0010*/  S2R R9, SR_TID.X ;  /* 0x0000000000097919 */ /* 0x000e2e0000002100 */
[----:B------:R-:W0:Y:S01]  /*0020*/  LDC.64 R2, c[0x0][0x380] ;  /* 0x0000e000ff027b82 */ /* 0x000e220000000a00 */
[----:B------:R-:W1:Y:S07]  /*0030*/  LDCU.64 UR4, c[0x0][0x358] ;  /* 0x00006b00ff0477ac */ /* 0x000e6e0008000a00 */
[----:B------:R-:W2:Y:S08]  /*0040*/  LDC.64 R4, c[0x0][0x388] ;  /* 0x0000e200ff047b82 */ /* 0x000eb00000000a00 */
[----:B------:R-:W3:Y:S01]  /*0050*/  LDC.64 R6, c[0x0][0x390] ;  /* 0x0000e400ff067b82 */ /* 0x000ee20000000a00 */
[----:B0-----:R-:W-:-:S04]  /*0060*/  IMAD.WIDE.U32 R2, R9, 0x4, R2 ;  /* 0x0000000409027825 */ /* 0x001fc800078e0002 */
[C---:B--2---:R-:W-:Y:S02]  /*0070*/  IMAD.WIDE.U32 R4, R9.reuse, 0x4, R4 ;  /* 0x0000000409047825 */ /* 0x044fe400078e0004 */
[----:B-1----:R-:W2:Y:S04]  /*0080*/  LDG.E R2, desc[UR4][R2.64] ;  /* 0x0000000402027981 */ /* 0x002ea8000c1e1900 */
[----:B------:R-:W2:Y:S01]  /*0090*/  LDG.E R5, desc[UR4][R4.64] ;  /* 0x0000000404057981 */ /* 0x000ea2000c1e1900 */
[----:B---3--:R-:W-:-:S04]  /*00a0*/  IMAD.WIDE.U32 R6, R9, 0x4, R6 ;  /* 0x0000000409067825 */ /* 0x008fc800078e0006 */
[----:B--2---:R-:W-:-:S05]  /*00b0*/  FADD R9, R2, R5 ;  /* 0x0000000502097221 */ /* 0x004fca0000000000 */
[----:B------:R-:W-:Y:S01]  /*00c0*/  STG.E desc[UR4][R6.64], R9 ;  /* 0x0000000906007986 */ /* 0x000fe2000c101904 */
[----:B------:R-:W-:Y:S05]  /*00d0*/  EXIT ;  /* 0x000000000000794d */ /* 0x000fea0003800000 */
.L_x_0:
[----:B------:R-:W-:-:S00]  /*00e0*/  BRA `(.L_x_0) ;  /* 0xfffffffc00fc7947 */ /* 0x000fc0000383ffff */
[----:B------:R-:W-:-:S00]  /*00f0*/  NOP ;  /* 0x0000000000007918 */ /* 0x000fc00000000000 */
        /* <DEDUP_REMOVED lines=8> */
.L_x_1:


//--------------------- .nv.shared.reserved.0     --------------------------
	.section	.nv.shared.reserved.0,"aw",@nobits
	.weak		__nv_reservedSMEM_offset_0_alias
	.size		__nv_reservedSMEM_offset_0_alias, 0, 64
	.other		__nv_reservedSMEM_offset_0_alias,@"STO_CUDA_RESERVED_SHARED STV_DEFAULT"
__nv_reservedSMEM_offset_0_alias:
	.zero		0
	.zero		64


//--------------------- .nv.constant0._Z10add_simplePfS_S_ --------------------------
	.section	.nv.constant0._Z10add_simplePfS_S_,"a",@progbits
	.sectionflags	@""
	.align	4
.nv.constant0._Z10add_simplePfS_S_:
	.zero		920


//--------------------- SYMBOLS --------------------------

	.type		.nv.reservedSmem.offset0,@object
	.size		.nv.reservedSmem.offset0,0x4
